	.headerflags	@"EF_CUDA_TEXMODE_UNIFIED EF_CUDA_64BIT_ADDRESS EF_CUDA_ACCELERATORS EF_CUDA_SM90 EF_CUDA_VIRTUAL_SM(EF_CUDA_SM90)"
	.elftype	@"ET_EXEC"


//--------------------- .nv.info                  --------------------------
	.section	.nv.info,"",@"SHT_CUDA_INFO"
	.align	4


	//----- nvinfo : EIATTR_REGCOUNT
	.align		4
        /*0000*/ 	.byte	0x04, 0x2f
        /*0002*/ 	.short	(.L_1 - .L_0)
	.align		4
.L_0:
        /*0004*/ 	.word	index@(triton_poi_fused_convolution_relu_6)
        /*0008*/ 	.word	0x0000000c


	//----- nvinfo : EIATTR_MIN_STACK_SIZE
	.align		4
.L_1:
        /*000c*/ 	.byte	0x04, 0x12
        /*000e*/ 	.short	(.L_3 - .L_2)
	.align		4
.L_2:
        /*0010*/ 	.word	index@(triton_poi_fused_convolution_relu_6)
        /*0014*/ 	.word	0x00000000


	//----- nvinfo : EIATTR_FRAME_SIZE
	.align		4
.L_3:
        /*0018*/ 	.byte	0x04, 0x11
        /*001a*/ 	.short	(.L_5 - .L_4)
	.align		4
.L_4:
        /*001c*/ 	.word	index@(triton_poi_fused_convolution_relu_6)
        /*0020*/ 	.word	0x00000000


	//----- nvinfo : EIATTR_MIN_STACK_SIZE
	.align		4
.L_5:
        /*0024*/ 	.byte	0x04, 0x12
        /*0026*/ 	.short	(.L_7 - .L_6)
	.align		4
.L_6:
        /*0028*/ 	.word	index@(triton_poi_fused_convolution_relu_6)
        /*002c*/ 	.word	0x00000000
.L_7:


//--------------------- .nv.info.triton_poi_fused_convolution_relu_6 --------------------------
	.section	.nv.info.triton_poi_fused_convolution_relu_6,"",@"SHT_CUDA_INFO"
	.sectionflags	@""
	.align	4


	//----- nvinfo : EIATTR_CUDA_API_VERSION
	.align		4
        /*0000*/ 	.byte	0x04, 0x37
        /*0002*/ 	.short	(.L_9 - .L_8)
.L_8:
        /*0004*/ 	.word	0x0000007c


	//----- nvinfo : EIATTR_KPARAM_INFO
	.align		4
.L_9:
        /*0008*/ 	.byte	0x04, 0x17
        /*000a*/ 	.short	(.L_11 - .L_10)
.L_10:
        /*000c*/ 	.word	0x00000000
        /*0010*/ 	.short	0x0002
        /*0012*/ 	.short	0x0010
        /*0014*/ 	.byte	0x00, 0xf0, 0x11, 0x00


	//----- nvinfo : EIATTR_KPARAM_INFO
	.align		4
.L_11:
        /*0018*/ 	.byte	0x04, 0x17
        /*001a*/ 	.short	(.L_13 - .L_12)
.L_12:
        /*001c*/ 	.word	0x00000000
        /*0020*/ 	.short	0x0001
        /*0022*/ 	.short	0x0008
        /*0024*/ 	.byte	0x00, 0xf4, 0x21, 0x00


	//----- nvinfo : EIATTR_KPARAM_INFO
	.align		4
.L_13:
        /*0028*/ 	.byte	0x04, 0x17
        /*002a*/ 	.short	(.L_15 - .L_14)
.L_14:
        /*002c*/ 	.word	0x00000000
        /*0030*/ 	.short	0x0000
        /*0032*/ 	.short	0x0000
        /*0034*/ 	.byte	0x00, 0xf4, 0x21, 0x00


	//----- nvinfo : EIATTR_SPARSE_MMA_MASK
	.align		4
.L_15:
        /*0038*/ 	.byte	0x03, 0x50
        /*003a*/ 	.short	0x0000


	//----- nvinfo : EIATTR_MAXREG_COUNT
	.align		4
        /*003c*/ 	.byte	0x03, 0x1b
        /*003e*/ 	.short	0x00ff


	//----- nvinfo : EIATTR_EXIT_INSTR_OFFSETS
	.align		4
        /*0040*/ 	.byte	0x04, 0x1c
        /*0042*/ 	.short	(.L_17 - .L_16)


	//   ....[0]....
.L_16:
        /*0044*/ 	.word	0x000001b0


	//   ....[1]....
        /*0048*/ 	.word	0x000001d0


	//----- nvinfo : EIATTR_REQNTID
	.align		4
.L_17:
        /*004c*/ 	.byte	0x04, 0x10
        /*004e*/ 	.short	(.L_19 - .L_18)
.L_18:
        /*0050*/ 	.word	0x00000080
        /*0054*/ 	.word	0x00000001
        /*0058*/ 	.word	0x00000001


	//----- nvinfo : EIATTR_CBANK_PARAM_SIZE
	.align		4
.L_19:
        /*005c*/ 	.byte	0x03, 0x19
        /*005e*/ 	.short	0x0014


	//----- nvinfo : EIATTR_PARAM_CBANK
	.align		4
        /*0060*/ 	.byte	0x04, 0x0a
        /*0062*/ 	.short	(.L_21 - .L_20)
	.align		4
.L_20:
        /*0064*/ 	.word	index@(.nv.constant0.triton_poi_fused_convolution_relu_6)
        /*0068*/ 	.short	0x0210
        /*006a*/ 	.short	0x0014


	//----- nvinfo : EIATTR_SW_WAR
	.align		4
.L_21:
        /*006c*/ 	.byte	0x04, 0x36
        /*006e*/ 	.short	(.L_23 - .L_22)
.L_22:
        /*0070*/ 	.word	0x00000008
.L_23:


//--------------------- .nv.callgraph             --------------------------
	.section	.nv.callgraph,"",@"SHT_CUDA_CALLGRAPH"
	.align	4
	.sectionentsize	8
	.align		4
        /*0000*/ 	.word	0x00000000
	.align		4
        /*0004*/ 	.word	0xffffffff
	.align		4
        /*0008*/ 	.word	0x00000000
	.align		4
        /*000c*/ 	.word	0xfffffffe
	.align		4
        /*0010*/ 	.word	0x00000000
	.align		4
        /*0014*/ 	.word	0xfffffffd
	.align		4
        /*0018*/ 	.word	0x00000000
	.align		4
        /*001c*/ 	.word	0xfffffffc


//--------------------- .text.triton_poi_fused_convolution_relu_6 --------------------------
	.section	.text.triton_poi_fused_convolution_relu_6,"ax",@progbits
	.align	128
        .global         triton_poi_fused_convolution_relu_6
        .type           triton_poi_fused_convolution_relu_6,@function
        .size           triton_poi_fused_convolution_relu_6,(.L_x_1 - triton_poi_fused_convolution_relu_6)
        .other          triton_poi_fused_convolution_relu_6,@"STO_CUDA_ENTRY STV_DEFAULT"
triton_poi_fused_convolution_relu_6:
.text.triton_poi_fused_convolution_relu_6:
[----:B------:R-:W0:Y:S02]  /*0000*/  LDC R1, c[0x0][0x28] ;  /* 0x00000a00ff017b82 */ /* 0x000e240000000800 */
[----:B------:R-:W1:Y:S01]  /*0010*/  S2R R0, SR_TID.X ;  /* 0x0000000000007919 */ /* 0x000e620000002100 */
[----:B------:R-:W2:Y:S01]  /*0020*/  LDC.64 R2, c[0x0][0x210] ;  /* 0x00008400ff027b82 */ /* 0x000ea20000000a00 */
[----:B------:R-:W-:Y:S01]  /*0030*/  ULDC.64 UR4, c[0x0][0x208] ;  /* 0x0000820000047ab9 */ /* 0x000fe20000000a00 */
[----:B------:R-:W3:Y:S06]  /*0040*/  S2R R7, SR_CTAID.X ;  /* 0x0000000000077919 */ /* 0x000eec0000002500 */
[----:B------:R-:W4:Y:S01]  /*0050*/  LDC.64 R4, c[0x0][0x218] ;  /* 0x00008600ff047b82 */ /* 0x000f220000000a00 */
[----:B-1----:R-:W-:Y:S01]  /*0060*/  IMAD.SHL.U32 R0, R0, 0x2, RZ ;  /* 0x0000000200007824 */ /* 0x002fe200078e00ff */
[----:B---3--:R-:W-:-:S04]  /*0070*/  SHF.R.S32.HI R6, RZ, 0x17, R7 ;  /* 0x00000017ff067819 */ /* 0x008fc80000011407 */
[----:B------:R-:W-:-:S05]  /*0080*/  LOP3.LUT R0, R0, 0xfe, RZ, 0xc0, !PT ;  /* 0x000000fe00007812 */ /* 0x000fca00078ec0ff */
[----:B------:R-:W-:Y:S01]  /*0090*/  IMAD R7, R7, 0x100, R0 ;  /* 0x0000010007077824 */ /* 0x000fe200078e0200 */
[----:B------:R-:W-:-:S03]  /*00a0*/  SGXT R0, R6, 0x1 ;  /* 0x000000010600781a */ /* 0x000fc60000000200 */
[C---:B--2---:R-:W-:Y:S01]  /*00b0*/  IMAD.WIDE R2, R7.reuse, 0x4, R2 ;  /* 0x0000000407027825 */ /* 0x044fe200078e0202 */
[----:B------:R-:W-:Y:S02]  /*00c0*/  LEA.HI R0, R0, R7, RZ, 0x6 ;  /* 0x0000000700007211 */ /* 0x000fe400078f30ff */
[----:B------:R-:W-:Y:S02]  /*00d0*/  ISETP.GE.AND P2, PT, R7, 0xe100, PT ;  /* 0x0000e1000700780c */ /* 0x000fe40003f46270 */
[----:B------:R-:W-:-:S05]  /*00e0*/  LOP3.LUT R0, R0, 0xffffffc0, RZ, 0xc0, !PT ;  /* 0xffffffc000007812 */ /* 0x000fca00078ec0ff */
[----:B------:R-:W-:Y:S01]  /*00f0*/  IMAD.IADD R9, R7, 0x1, -R0 ;  /* 0x0000000107097824 */ /* 0x000fe200078e0a00 */
[----:B------:R-:W-:-:S03]  /*0100*/  CS2R R6, SRZ ;  /* 0x0000000000067805 */ /* 0x000fc6000001ff00 */
[----:B----4-:R-:W-:Y:S01]  /*0110*/  IMAD.WIDE R4, R9, 0x4, R4 ;  /* 0x0000000409047825 */ /* 0x010fe200078e0204 */
[----:B------:R-:W-:Y:S02]  /*0120*/  CS2R R8, SRZ ;  /* 0x0000000000087805 */ /* 0x000fe4000001ff00 */
[----:B------:R-:W2:Y:S04]  /*0130*/  @!P2 LDG.E.64 R6, desc[UR4][R2.64] ;  /* 0x000000040206a981 */ /* 0x000ea8000c1e1b00 */
[----:B------:R-:W2:Y:S02]  /*0140*/  @!P2 LDG.E.EL.64 R8, desc[UR4][R4.64] ;  /* 0x000000040408a981 */ /* 0x000ea4000c2e1b00 */
[----:B--2---:R-:W-:Y:S01]  /*0150*/  FSETP.GEU.AND P0, PT, R6, -R8, PT ;  /* 0x800000080600720b */ /* 0x004fe20003f0e000 */
[----:B------:R-:W-:Y:S01]  /*0160*/  FADD R6, R8, R6 ;  /* 0x0000000608067221 */ /* 0x000fe20000000000 */
[----:B------:R-:W-:Y:S01]  /*0170*/  FADD R0, R9, R7 ;  /* 0x0000000709007221 */ /* 0x000fe20000000000 */
[----:B------:R-:W-:-:S03]  /*0180*/  FSETP.GEU.AND P1, PT, R7, -R9, PT ;  /* 0x800000090700720b */ /* 0x000fc60003f2e000 */
[----:B------:R-:W-:Y:S02]  /*0190*/  FSEL R6, R6, RZ, P0 ;  /* 0x000000ff06067208 */ /* 0x000fe40000000000 */
[----:B------:R-:W-:Y:S01]  /*01a0*/  FSEL R7, R0, RZ, P1 ;  /* 0x000000ff00077208 */ /* 0x000fe20000800000 */
[----:B------:R-:W-:Y:S07]  /*01b0*/  @P2 EXIT ;  /* 0x000000000000294d */ /* 0x000fee0003800000 */
[----:B------:R-:W-:Y:S01]  /*01c0*/  STG.E.64 desc[UR4][R2.64], R6 ;  /* 0x0000000602007986 */ /* 0x000fe2000c101b04 */
[----:B------:R-:W-:Y:S05]  /*01d0*/  EXIT ;  /* 0x000000000000794d */ /* 0x000fea0003800000 */
.L_x_0:
[----:B------:R-:W-:-:S00]  /*01e0*/  BRA `(.L_x_0) ;  /* 0xfffffffc00fc7947 */ /* 0x000fc0000383ffff */
[----:B------:R-:W-:-:S00]  /*01f0*/  NOP ;  /* 0x0000000000007918 */ /* 0x000fc00000000000 */
        /* <DEDUP_REMOVED lines=8> */
.L_x_1:


//--------------------- .nv.constant0.triton_poi_fused_convolution_relu_6 --------------------------
	.section	.nv.constant0.triton_poi_fused_convolution_relu_6,"a",@progbits
	.sectionflags	@""
	.align	4
.nv.constant0.triton_poi_fused_convolution_relu_6:
	.zero		548
